//
// Generated by NVIDIA NVVM Compiler
//
// Compiler Build ID: CL-36424714
// Cuda compilation tools, release 13.0, V13.0.88
// Based on NVVM 20.0.0
//

.version 9.0
.target sm_100
.address_size 64

	// .globl	_Z3addv
.extern .func  (.param .b32 func_retval0) vprintf
(
	.param .b64 vprintf_param_0,
	.param .b64 vprintf_param_1
)
;
.global .align 1 .b8 $str[131] = {67, 65, 67, 65, 65, 65, 65, 65, 65, 65, 65, 65, 65, 65, 65, 65, 65, 65, 65, 65, 65, 65, 65, 65, 65, 65, 65, 65, 65, 65, 65, 65, 65, 65, 65, 65, 65, 65, 65, 65, 65, 65, 65, 65, 65, 65, 65, 65, 65, 65, 65, 65, 65, 65, 65, 65, 65, 65, 65, 65, 65, 65, 65, 65, 65, 65, 65, 65, 65, 65, 65, 65, 65, 65, 65, 65, 65, 65, 65, 65, 65, 65, 65, 65, 65, 65, 65, 65, 65, 65, 65, 65, 65, 65, 65, 65, 65, 65, 65, 65, 65, 65, 65, 65, 65, 65, 65, 65, 65, 65, 65, 65, 65, 65, 65, 65, 65, 97, 97, 65, 65, 65, 65, 65, 65, 65, 65, 65, 65, 65};

.visible .entry _Z3addv()
{
	.reg .b32 	%r<3>;
	.reg .b64 	%rd<3>;

	mov.u64 	%rd1, $str;
	cvta.global.u64 	%rd2, %rd1;
	{ // callseq 0, 0
	.param .b64 param0;
	st.param.b64 	[param0], %rd2;
	.param .b64 param1;
	st.param.b64 	[param1], 0;
	.param .b32 retval0;
	call.uni (retval0), 
	vprintf, 
	(
	param0, 
	param1
	);
	ld.param.b32 	%r1, [retval0];
	} // callseq 0
	ret;

}


// ===== COMPILED SASS (sm_100) =====

	.target	sm_100

	.elftype	@"ET_EXEC"


//--------------------- .note.nv.tkinfo           --------------------------
	.section	.note.nv.tkinfo,"",@"SHT_NOTE"
	.sectionflags	@"SHF_NOTE_NV_TKINFO"
	.tkinfo
        /*0018*/ 	.word	0x00000002
        /*0030*/ 	.string	""
        /*0030*/ 	.string	"ptxas"
        /*0030*/ 	.string	"Cuda compilation tools, release 13.0, V13.0.88"
        /*0030*/ 	.string	"Build cuda_13.0.r13.0/compiler.36424714_0"
        /*0030*/ 	.string	"-arch sm_100 -m 64 "



//--------------------- .note.nv.cuinfo           --------------------------
	.section	.note.nv.cuinfo,"",@"SHT_NOTE"
	.sectionflags	@"SHF_NOTE_NV_CUINFO"
        /*0018*/ 	.short	0x0002
        /*001a*/ 	.short	0x0064
        /*001c*/ 	.short	0x0082
	.zero		2


//--------------------- .nv.info                  --------------------------
	.section	.nv.info,"",@"SHT_CUDA_INFO"
	.align	4


	//----- nvinfo : EIATTR_REGCOUNT
	.align		4
        /*0000*/ 	.byte	0x04, 0x2f
        /*0002*/ 	.short	(.L_2 - .L_1)
	.align		4
.L_1:
        /*0004*/ 	.word	index@(_Z3addv)
        /*0008*/ 	.word	0x00000018


	//----- nvinfo : EIATTR_FRAME_SIZE
	.align		4
.L_2:
        /*000c*/ 	.byte	0x04, 0x11
        /*000e*/ 	.short	(.L_4 - .L_3)
	.align		4
.L_3:
        /*0010*/ 	.word	index@(_Z3addv)
        /*0014*/ 	.word	0x00000000


	//----- nvinfo : EIATTR_MIN_STACK_SIZE
	.align		4
.L_4:
        /*0018*/ 	.byte	0x04, 0x12
        /*001a*/ 	.short	(.L_6 - .L_5)
	.align		4
.L_5:
        /*001c*/ 	.word	index@(_Z3addv)
        /*0020*/ 	.word	0x00000000
.L_6:


//--------------------- .nv.compat                --------------------------
	.section	.nv.compat,"",@"SHT_CUDA_COMPAT_INFO"
	.align	4
        /*0000*/ 	.byte	0x02, 0x09, 0x00, 0x00, 0x02, 0x02, 0x01, 0x00, 0x02, 0x05, 0x05, 0x00, 0x03, 0x07, 0x01, 0x01
        /*0010*/ 	.byte	0x02, 0x03, 0x00, 0x00, 0x02, 0x06, 0x01, 0x00, 0x04, 0x0b, 0x08, 0x00, 0x09, 0x00, 0x00, 0x00
        /*0020*/ 	.byte	0x00, 0x00, 0x00, 0x00


//--------------------- .nv.info._Z3addv          --------------------------
	.section	.nv.info._Z3addv,"",@"SHT_CUDA_INFO"
	.sectionflags	@""
	.align	4


	//----- nvinfo : EIATTR_CUDA_API_VERSION
	.align		4
        /*0000*/ 	.byte	0x04, 0x37
        /*0002*/ 	.short	(.L_8 - .L_7)
.L_7:
        /*0004*/ 	.word	0x00000082


	//----- nvinfo : EIATTR_SPARSE_MMA_MASK
	.align		4
.L_8:
        /*0008*/ 	.byte	0x03, 0x50
        /*000a*/ 	.short	0x0000


	//----- nvinfo : EIATTR_MAXREG_COUNT
	.align		4
        /*000c*/ 	.byte	0x03, 0x1b
        /*000e*/ 	.short	0x00ff


	//----- nvinfo : EIATTR_EXTERNS
	.align		4
        /*0010*/ 	.byte	0x04, 0x0f
        /*0012*/ 	.short	(.L_10 - .L_9)


	//   ....[0]....
	.align		4
.L_9:
        /*0014*/ 	.word	index@(vprintf)


	//----- nvinfo : EIATTR_MERCURY_ISA_VERSION
	.align		4
.L_10:
        /*0018*/ 	.byte	0x03, 0x5f
        /*001a*/ 	.short	0x0101


	//----- nvinfo : EIATTR_VRC_CTA_INIT_COUNT
	.align		4
        /*001c*/ 	.byte	0x02, 0x4a
	.zero		1
	.zero		1


	//----- nvinfo : EIATTR_SYSCALL_OFFSETS
	.align		4
        /*0020*/ 	.byte	0x04, 0x46
        /*0022*/ 	.short	(.L_12 - .L_11)


	//   ....[0]....
.L_11:
        /*0024*/ 	.word	0x00000080


	//----- nvinfo : EIATTR_EXIT_INSTR_OFFSETS
	.align		4
.L_12:
        /*0028*/ 	.byte	0x04, 0x1c
        /*002a*/ 	.short	(.L_14 - .L_13)


	//   ....[0]....
.L_13:
        /*002c*/ 	.word	0x00000090


	//----- nvinfo : EIATTR_SW_WAR
	.align		4
.L_14:
        /*0030*/ 	.byte	0x04, 0x36
        /*0032*/ 	.short	(.L_16 - .L_15)
.L_15:
        /*0034*/ 	.word	0x00000008
.L_16:


//--------------------- .nv.callgraph             --------------------------
	.section	.nv.callgraph,"",@"SHT_CUDA_CALLGRAPH"
	.align	4
	.sectionentsize	8
	.align		4
        /*0000*/ 	.word	0x00000000
	.align		4
        /*0004*/ 	.word	0xffffffff
	.align		4
        /*0008*/ 	.word	index@(_Z3addv)
	.align		4
        /*000c*/ 	.word	index@(vprintf)
	.align		4
        /*0010*/ 	.word	0x00000000
	.align		4
        /*0014*/ 	.word	0xfffffffe
	.align		4
        /*0018*/ 	.word	0x00000000
	.align		4
        /*001c*/ 	.word	0xfffffffd
	.align		4
        /*0020*/ 	.word	0x00000000
	.align		4
        /*0024*/ 	.word	0xfffffffc


//--------------------- .nv.constant4             --------------------------
	.section	.nv.constant4,"a",@progbits
	.align	8
	.align		8
.nv.constant4:
        /*0000*/ 	.dword	vprintf
	.align		8
        /*0008*/ 	.dword	$str


//--------------------- .text._Z3addv             --------------------------
	.section	.text._Z3addv,"ax",@progbits
	.align	128
        .global         _Z3addv
        .type           _Z3addv,@function
        .size           _Z3addv,(.L_x_2 - _Z3addv)
        .other          _Z3addv,@"STO_CUDA_ENTRY STV_DEFAULT"
_Z3addv:
.text._Z3addv:
[----:B------:R-:W0:Y:S01]  /*0000*/  LDC R1, c[0x0][0x37c] ;  /* 0x0000df00ff017b82 */ /* 0x000e220000000800 */
[----:B------:R-:W-:Y:S01]  /*0010*/  MOV R0, 0x0 ;  /* 0x0000000000007802 */ /* 0x000fe20000000f00 */
[----:B------:R-:W1:Y:S01]  /*0020*/  LDCU.64 UR4, c[0x4][0x8] ;  /* 0x01000100ff0477ac */ /* 0x000e620008000a00 */
[----:B------:R-:W-:-:S05]  /*0030*/  CS2R R6, SRZ ;  /* 0x0000000000067805 */ /* 0x000fca000001ff00 */
[----:B------:R2:W3:Y:S01]  /*0040*/  LDC.64 R2, c[0x4][R0] ;  /* 0x0100000000027b82 */ /* 0x0004e20000000a00 */
[----:B-1----:R-:W-:Y:S02]  /*0050*/  IMAD.U32 R4, RZ, RZ, UR4 ;  /* 0x00000004ff047e24 */ /* 0x002fe4000f8e00ff */
[----:B--2---:R-:W-:-:S07]  /*0060*/  IMAD.U32 R5, RZ, RZ, UR5 ;  /* 0x00000005ff057e24 */ /* 0x004fce000f8e00ff */
[----:B------:R-:W-:-:S07]  /*0070*/  LEPC R20, `(.L_x_0) ;  /* 0x000000001014794e */ /* 0x000fce0000000000 */
[----:B0--3--:R-:W-:Y:S05]  /*0080*/  CALL.ABS.NOINC R2 ;  /* 0x0000000002007343 */ /* 0x009fea0003c00000 */
.L_x_0:
[----:B------:R-:W-:Y:S05]  /*0090*/  EXIT ;  /* 0x000000000000794d */ /* 0x000fea0003800000 */
.L_x_1:
[----:B------:R-:W-:-:S00]  /*00a0*/  BRA `(.L_x_1) ;  /* 0xfffffffc00fc7947 */ /* 0x000fc0000383ffff */
[----:B------:R-:W-:-:S00]  /*00b0*/  NOP ;  /* 0x0000000000007918 */ /* 0x000fc00000000000 */
        /* <DEDUP_REMOVED lines=12> */
.L_x_2:


//--------------------- .nv.global.init           --------------------------
	.section	.nv.global.init,"aw",@progbits
.nv.global.init:
	.type		$str,@object
	.size		$str,(.L_0 - $str)
$str:
        /*0000*/ 	.byte	0x43, 0x41, 0x43, 0x41, 0x41, 0x41, 0x41, 0x41, 0x41, 0x41, 0x41, 0x41, 0x41, 0x41, 0x41, 0x41
        /*0010*/ 	.byte	0x41, 0x41, 0x41, 0x41, 0x41, 0x41, 0x41, 0x41, 0x41, 0x41, 0x41, 0x41, 0x41, 0x41, 0x41, 0x41
        /*0020*/ 	.byte	0x41, 0x41, 0x41, 0x41, 0x41, 0x41, 0x41, 0x41, 0x41, 0x41, 0x41, 0x41, 0x41, 0x41, 0x41, 0x41
        /*0030*/ 	.byte	0x41, 0x41, 0x41, 0x41, 0x41, 0x41, 0x41, 0x41, 0x41, 0x41, 0x41, 0x41, 0x41, 0x41, 0x41, 0x41
        /*0040*/ 	.byte	0x41, 0x41, 0x41, 0x41, 0x41, 0x41, 0x41, 0x41, 0x41, 0x41, 0x41, 0x41, 0x41, 0x41, 0x41, 0x41
        /*0050*/ 	.byte	0x41, 0x41, 0x41, 0x41, 0x41, 0x41, 0x41, 0x41, 0x41, 0x41, 0x41, 0x41, 0x41, 0x41, 0x41, 0x41
        /*0060*/ 	.byte	0x41, 0x41, 0x41, 0x41, 0x41, 0x41, 0x41, 0x41, 0x41, 0x41, 0x41, 0x41, 0x41, 0x41, 0x41, 0x41
        /*0070*/ 	.byte	0x41, 0x41, 0x41, 0x41, 0x41, 0x61, 0x61, 0x41, 0x41, 0x41, 0x41, 0x41, 0x41, 0x41, 0x41, 0x41
        /*0080*/ 	.byte	0x41, 0x41, 0x00
.L_0:


//--------------------- .nv.shared.reserved.0     --------------------------
	.section	.nv.shared.reserved.0,"aw",@nobits
	.weak		__nv_reservedSMEM_offset_0_alias
	.size		__nv_reservedSMEM_offset_0_alias, 0, 64
	.other		__nv_reservedSMEM_offset_0_alias,@"STO_CUDA_RESERVED_SHARED STV_DEFAULT"
__nv_reservedSMEM_offset_0_alias:
	.zero		0
	.zero		64


//--------------------- .nv.constant0._Z3addv     --------------------------
	.section	.nv.constant0._Z3addv,"a",@progbits
	.sectionflags	@""
	.align	4
.nv.constant0._Z3addv:
	.zero		896


//--------------------- SYMBOLS --------------------------

	.type		.nv.reservedSmem.offset0,@object
	.size		.nv.reservedSmem.offset0,0x4
	.type		vprintf,@function
